//
// Generated by NVIDIA NVVM Compiler
//
// Compiler Build ID: CL-36424714
// Cuda compilation tools, release 13.0, V13.0.88
// Based on NVVM 20.0.0
//

.version 9.0
.target sm_100
.address_size 64

	// .globl	_Z4calcPfii
// _ZZ4calcPfiiE3s_d has been demoted

.visible .entry _Z4calcPfii(
	.param .u64 .ptr .align 1 _Z4calcPfii_param_0,
	.param .u32 _Z4calcPfii_param_1,
	.param .u32 _Z4calcPfii_param_2
)
{
	.reg .pred 	%p<5>;
	.reg .b32 	%r<25>;
	.reg .b32 	%f<21>;
	.reg .b64 	%rd<17>;
	// demoted variable
	.shared .align 4 .b8 _ZZ4calcPfiiE3s_d[12288];
	ld.param.u64 	%rd5, [_Z4calcPfii_param_0];
	ld.param.u32 	%r2, [_Z4calcPfii_param_1];
	ld.param.u32 	%r3, [_Z4calcPfii_param_2];
	cvta.to.global.u64 	%rd6, %rd5;
	mov.u32 	%r4, %ctaid.x;
	mov.u32 	%r5, %ntid.x;
	mov.u32 	%r6, %tid.x;
	mad.lo.s32 	%r7, %r4, %r5, %r6;
	mov.u32 	%r8, %ctaid.y;
	mov.u32 	%r9, %ntid.y;
	mov.u32 	%r10, %tid.y;
	mad.lo.s32 	%r11, %r8, %r9, %r10;
	mad.lo.s32 	%r12, %r5, %r10, %r6;
	mov.u32 	%r13, %nctaid.x;
	mul.lo.s32 	%r14, %r5, %r13;
	mov.u32 	%r15, %nctaid.y;
	mul.lo.s32 	%r16, %r11, %r2;
	mad.lo.s32 	%r17, %r3, %r2, %r7;
	mul.wide.s32 	%rd7, %r17, 4;
	add.s64 	%rd8, %rd6, %rd7;
	ld.global.f32 	%f1, [%rd8];
	add.s32 	%r18, %r16, %r7;
	mul.wide.s32 	%rd9, %r18, 4;
	add.s64 	%rd1, %rd6, %rd9;
	ld.global.f32 	%f17, [%rd1];
	mov.u32 	%r19, _ZZ4calcPfiiE3s_d;
	mad.lo.s32 	%r1, %r12, 48, %r19;
	st.shared.f32 	[%r1], %f17;
	st.shared.f32 	[%r1+4], %f1;
	add.s32 	%r20, %r16, %r3;
	mul.wide.s32 	%rd10, %r20, 4;
	add.s64 	%rd11, %rd6, %rd10;
	ld.global.f32 	%f3, [%rd11];
	st.shared.f32 	[%r1+8], %f3;
	mad.lo.s32 	%r21, %r9, %r15, %r11;
	mul.lo.s32 	%r22, %r21, %r2;
	add.s32 	%r23, %r22, %r7;
	mul.wide.s32 	%rd12, %r23, 4;
	add.s64 	%rd2, %rd6, %rd12;
	ld.global.f32 	%f18, [%rd2];
	st.shared.f32 	[%r1+12], %f18;
	st.shared.f32 	[%r1+16], %f1;
	add.s32 	%r24, %r22, %r3;
	mul.wide.s32 	%rd13, %r24, 4;
	add.s64 	%rd14, %rd6, %rd13;
	ld.global.f32 	%f5, [%rd14];
	st.shared.f32 	[%r1+20], %f5;
	mul.wide.s32 	%rd15, %r14, 4;
	add.s64 	%rd16, %rd8, %rd15;
	ld.global.f32 	%f6, [%rd16];
	add.s64 	%rd3, %rd1, %rd15;
	ld.global.f32 	%f19, [%rd3];
	st.shared.f32 	[%r1+24], %f19;
	st.shared.f32 	[%r1+28], %f6;
	st.shared.f32 	[%r1+32], %f3;
	add.s64 	%rd4, %rd2, %rd15;
	ld.global.f32 	%f20, [%rd4];
	st.shared.f32 	[%r1+36], %f20;
	st.shared.f32 	[%r1+40], %f6;
	st.shared.f32 	[%r1+44], %f5;
	add.f32 	%f9, %f1, %f3;
	setp.leu.f32 	%p1, %f17, %f9;
	@%p1 bra 	$L__BB0_2;
	st.shared.f32 	[%r1], %f9;
	mov.f32 	%f17, %f9;
$L__BB0_2:
	add.f32 	%f11, %f1, %f5;
	setp.leu.f32 	%p2, %f18, %f11;
	@%p2 bra 	$L__BB0_4;
	st.shared.f32 	[%r1+12], %f11;
	mov.f32 	%f18, %f11;
$L__BB0_4:
	add.f32 	%f13, %f6, %f3;
	setp.leu.f32 	%p3, %f19, %f13;
	@%p3 bra 	$L__BB0_6;
	st.shared.f32 	[%r1+24], %f13;
	mov.f32 	%f19, %f13;
$L__BB0_6:
	add.f32 	%f15, %f6, %f5;
	setp.leu.f32 	%p4, %f20, %f15;
	@%p4 bra 	$L__BB0_8;
	st.shared.f32 	[%r1+36], %f15;
	mov.f32 	%f20, %f15;
$L__BB0_8:
	st.global.f32 	[%rd1], %f17;
	st.global.f32 	[%rd2], %f18;
	st.global.f32 	[%rd3], %f19;
	st.global.f32 	[%rd4], %f20;
	ret;

}


// ===== COMPILED SASS (sm_100) =====

	.target	sm_100

	.elftype	@"ET_EXEC"


//--------------------- .note.nv.tkinfo           --------------------------
	.section	.note.nv.tkinfo,"",@"SHT_NOTE"
	.sectionflags	@"SHF_NOTE_NV_TKINFO"
	.tkinfo
        /*0018*/ 	.word	0x00000002
        /*0030*/ 	.string	""
        /*0030*/ 	.string	"ptxas"
        /*0030*/ 	.string	"Cuda compilation tools, release 13.0, V13.0.88"
        /*0030*/ 	.string	"Build cuda_13.0.r13.0/compiler.36424714_0"
        /*0030*/ 	.string	"-arch sm_100 -m 64 "



//--------------------- .note.nv.cuinfo           --------------------------
	.section	.note.nv.cuinfo,"",@"SHT_NOTE"
	.sectionflags	@"SHF_NOTE_NV_CUINFO"
        /*0018*/ 	.short	0x0002
        /*001a*/ 	.short	0x0064
        /*001c*/ 	.short	0x0082
	.zero		2


//--------------------- .nv.info                  --------------------------
	.section	.nv.info,"",@"SHT_CUDA_INFO"
	.align	4


	//----- nvinfo : EIATTR_REGCOUNT
	.align		4
        /*0000*/ 	.byte	0x04, 0x2f
        /*0002*/ 	.short	(.L_1 - .L_0)
	.align		4
.L_0:
        /*0004*/ 	.word	index@(_Z4calcPfii)
        /*0008*/ 	.word	0x00000020


	//----- nvinfo : EIATTR_FRAME_SIZE
	.align		4
.L_1:
        /*000c*/ 	.byte	0x04, 0x11
        /*000e*/ 	.short	(.L_3 - .L_2)
	.align		4
.L_2:
        /*0010*/ 	.word	index@(_Z4calcPfii)
        /*0014*/ 	.word	0x00000000


	//----- nvinfo : EIATTR_MIN_STACK_SIZE
	.align		4
.L_3:
        /*0018*/ 	.byte	0x04, 0x12
        /*001a*/ 	.short	(.L_5 - .L_4)
	.align		4
.L_4:
        /*001c*/ 	.word	index@(_Z4calcPfii)
        /*0020*/ 	.word	0x00000000
.L_5:


//--------------------- .nv.compat                --------------------------
	.section	.nv.compat,"",@"SHT_CUDA_COMPAT_INFO"
	.align	4
        /*0000*/ 	.byte	0x02, 0x09, 0x00, 0x00, 0x02, 0x02, 0x01, 0x00, 0x02, 0x05, 0x05, 0x00, 0x03, 0x07, 0x01, 0x01
        /*0010*/ 	.byte	0x02, 0x03, 0x00, 0x00, 0x02, 0x06, 0x01, 0x00, 0x04, 0x0b, 0x08, 0x00, 0x09, 0x00, 0x00, 0x00
        /*0020*/ 	.byte	0x00, 0x00, 0x00, 0x00


//--------------------- .nv.info._Z4calcPfii      --------------------------
	.section	.nv.info._Z4calcPfii,"",@"SHT_CUDA_INFO"
	.sectionflags	@""
	.align	4


	//----- nvinfo : EIATTR_CUDA_API_VERSION
	.align		4
        /*0000*/ 	.byte	0x04, 0x37
        /*0002*/ 	.short	(.L_7 - .L_6)
.L_6:
        /*0004*/ 	.word	0x00000082


	//----- nvinfo : EIATTR_KPARAM_INFO
	.align		4
.L_7:
        /*0008*/ 	.byte	0x04, 0x17
        /*000a*/ 	.short	(.L_9 - .L_8)
.L_8:
        /*000c*/ 	.word	0x00000000
        /*0010*/ 	.short	0x0002
        /*0012*/ 	.short	0x000c
        /*0014*/ 	.byte	0x00, 0xf0, 0x11, 0x00


	//----- nvinfo : EIATTR_KPARAM_INFO
	.align		4
.L_9:
        /*0018*/ 	.byte	0x04, 0x17
        /*001a*/ 	.short	(.L_11 - .L_10)
.L_10:
        /*001c*/ 	.word	0x00000000
        /*0020*/ 	.short	0x0001
        /*0022*/ 	.short	0x0008
        /*0024*/ 	.byte	0x00, 0xf0, 0x11, 0x00


	//----- nvinfo : EIATTR_KPARAM_INFO
	.align		4
.L_11:
        /*0028*/ 	.byte	0x04, 0x17
        /*002a*/ 	.short	(.L_13 - .L_12)
.L_12:
        /*002c*/ 	.word	0x00000000
        /*0030*/ 	.short	0x0000
        /*0032*/ 	.short	0x0000
        /*0034*/ 	.byte	0x00, 0xf5, 0x21, 0x00


	//----- nvinfo : EIATTR_SPARSE_MMA_MASK
	.align		4
.L_13:
        /*0038*/ 	.byte	0x03, 0x50
        /*003a*/ 	.short	0x0000


	//----- nvinfo : EIATTR_MAXREG_COUNT
	.align		4
        /*003c*/ 	.byte	0x03, 0x1b
        /*003e*/ 	.short	0x00ff


	//----- nvinfo : EIATTR_MERCURY_ISA_VERSION
	.align		4
        /*0040*/ 	.byte	0x03, 0x5f
        /*0042*/ 	.short	0x0101


	//----- nvinfo : EIATTR_VRC_CTA_INIT_COUNT
	.align		4
        /*0044*/ 	.byte	0x02, 0x4a
	.zero		1
	.zero		1


	//----- nvinfo : EIATTR_EXIT_INSTR_OFFSETS
	.align		4
        /*0048*/ 	.byte	0x04, 0x1c
        /*004a*/ 	.short	(.L_15 - .L_14)


	//   ....[0]....
.L_14:
        /*004c*/ 	.word	0x00000450


	//----- nvinfo : EIATTR_CBANK_PARAM_SIZE
	.align		4
.L_15:
        /*0050*/ 	.byte	0x03, 0x19
        /*0052*/ 	.short	0x0010


	//----- nvinfo : EIATTR_PARAM_CBANK
	.align		4
        /*0054*/ 	.byte	0x04, 0x0a
        /*0056*/ 	.short	(.L_17 - .L_16)
	.align		4
.L_16:
        /*0058*/ 	.word	index@(.nv.constant0._Z4calcPfii)
        /*005c*/ 	.short	0x0380
        /*005e*/ 	.short	0x0010


	//----- nvinfo : EIATTR_SW_WAR
	.align		4
.L_17:
        /*0060*/ 	.byte	0x04, 0x36
        /*0062*/ 	.short	(.L_19 - .L_18)
.L_18:
        /*0064*/ 	.word	0x00000008
.L_19:


//--------------------- .nv.callgraph             --------------------------
	.section	.nv.callgraph,"",@"SHT_CUDA_CALLGRAPH"
	.align	4
	.sectionentsize	8
	.align		4
        /*0000*/ 	.word	0x00000000
	.align		4
        /*0004*/ 	.word	0xffffffff
	.align		4
        /*0008*/ 	.word	0x00000000
	.align		4
        /*000c*/ 	.word	0xfffffffe
	.align		4
        /*0010*/ 	.word	0x00000000
	.align		4
        /*0014*/ 	.word	0xfffffffd
	.align		4
        /*0018*/ 	.word	0x00000000
	.align		4
        /*001c*/ 	.word	0xfffffffc


//--------------------- .text._Z4calcPfii         --------------------------
	.section	.text._Z4calcPfii,"ax",@progbits
	.align	128
        .global         _Z4calcPfii
        .type           _Z4calcPfii,@function
        .size           _Z4calcPfii,(.L_x_1 - _Z4calcPfii)
        .other          _Z4calcPfii,@"STO_CUDA_ENTRY STV_DEFAULT"
_Z4calcPfii:
.text._Z4calcPfii:
[----:B------:R-:W-:Y:S01]  /*0000*/  LDC R1, c[0x0][0x37c] ;  /* 0x0000df00ff017b82 */ /* 0x000fe20000000800 */
[----:B------:R-:W0:Y:S07]  /*0010*/  S2R R8, SR_TID.X ;  /* 0x0000000000087919 */ /* 0x000e2e0000002100 */
[----:B------:R-:W0:Y:S01]  /*0020*/  LDC R15, c[0x0][0x360] ;  /* 0x0000d800ff0f7b82 */ /* 0x000e220000000800 */
[----:B------:R-:W1:Y:S01]  /*0030*/  LDCU.64 UR4, c[0x0][0x358] ;  /* 0x00006b00ff0477ac */ /* 0x000e620008000a00 */
[----:B------:R-:W2:Y:S06]  /*0040*/  S2R R0, SR_TID.Y ;  /* 0x0000000000007919 */ /* 0x000eac0000002200 */
[----:B------:R-:W0:Y:S08]  /*0050*/  S2UR UR6, SR_CTAID.X ;  /* 0x00000000000679c3 */ /* 0x000e300000002500 */
[----:B------:R-:W2:Y:S08]  /*0060*/  S2UR UR7, SR_CTAID.Y ;  /* 0x00000000000779c3 */ /* 0x000eb00000002600 */
[----:B------:R-:W2:Y:S01]  /*0070*/  LDC R7, c[0x0][0x364] ;  /* 0x0000d900ff077b82 */ /* 0x000ea20000000800 */
[----:B------:R-:W3:Y:S01]  /*0080*/  LDCU UR8, c[0x0][0x370] ;  /* 0x00006e00ff0877ac */ /* 0x000ee20008000800 */
[----:B------:R-:W4:Y:S06]  /*0090*/  LDCU UR9, c[0x0][0x374] ;  /* 0x00006e80ff0977ac */ /* 0x000f2c0008000800 */
[----:B------:R-:W5:Y:S01]  /*00a0*/  LDC.64 R26, c[0x0][0x388] ;  /* 0x0000e200ff1a7b82 */ /* 0x000f620000000a00 */
[----:B0-----:R-:W-:-:S07]  /*00b0*/  IMAD R3, R15, UR6, R8 ;  /* 0x000000060f037c24 */ /* 0x001fce000f8e0208 */
[----:B------:R-:W0:Y:S01]  /*00c0*/  LDC.64 R4, c[0x0][0x380] ;  /* 0x0000e000ff047b82 */ /* 0x000e220000000a00 */
[----:B---3--:R-:W-:Y:S02]  /*00d0*/  IMAD R21, R15, UR8, RZ ;  /* 0x000000080f157c24 */ /* 0x008fe4000f8e02ff */
[----:B--2---:R-:W-:-:S04]  /*00e0*/  IMAD R2, R7, UR7, R0 ;  /* 0x0000000707027c24 */ /* 0x004fc8000f8e0200 */
[----:B----4-:R-:W-:Y:S02]  /*00f0*/  IMAD R6, R7, UR9, R2 ;  /* 0x0000000907067c24 */ /* 0x010fe4000f8e0202 */
[-C--:B-----5:R-:W-:Y:S02]  /*0100*/  IMAD R23, R27, R26.reuse, R3 ;  /* 0x0000001a1b177224 */ /* 0x0a0fe400078e0203 */
[CC--:B------:R-:W-:Y:S02]  /*0110*/  IMAD R25, R2.reuse, R26.reuse, R27 ;  /* 0x0000001a02197224 */ /* 0x0c0fe400078e021b */
[-C--:B------:R-:W-:Y:S02]  /*0120*/  IMAD R7, R2, R26.reuse, R3 ;  /* 0x0000001a02077224 */ /* 0x080fe400078e0203 */
[----:B------:R-:W-:Y:S02]  /*0130*/  IMAD R27, R6, R26, R27 ;  /* 0x0000001a061b7224 */ /* 0x000fe400078e021b */
[----:B0-----:R-:W-:-:S04]  /*0140*/  IMAD.WIDE R22, R23, 0x4, R4 ;  /* 0x0000000417167825 */ /* 0x001fc800078e0204 */
[----:B------:R-:W-:Y:S02]  /*0150*/  IMAD R17, R6, R26, R3 ;  /* 0x0000001a06117224 */ /* 0x000fe400078e0203 */
[----:B------:R-:W-:-:S04]  /*0160*/  IMAD.WIDE R24, R25, 0x4, R4 ;  /* 0x0000000419187825 */ /* 0x000fc800078e0204 */
[--C-:B------:R-:W-:Y:S01]  /*0170*/  IMAD.WIDE R2, R7, 0x4, R4.reuse ;  /* 0x0000000407027825 */ /* 0x100fe200078e0204 */
[----:B-1----:R-:W2:Y:S03]  /*0180*/  LDG.E R6, desc[UR4][R24.64] ;  /* 0x0000000418067981 */ /* 0x002ea6000c1e1900 */
[----:B------:R-:W-:-:S04]  /*0190*/  IMAD.WIDE R26, R27, 0x4, R4 ;  /* 0x000000041b1a7825 */ /* 0x000fc800078e0204 */
[----:B------:R-:W-:Y:S01]  /*01a0*/  IMAD.WIDE R16, R17, 0x4, R4 ;  /* 0x0000000411107825 */ /* 0x000fe200078e0204 */
[----:B------:R-:W3:Y:S03]  /*01b0*/  LDG.E R9, desc[UR4][R26.64] ;  /* 0x000000041a097981 */ /* 0x000ee6000c1e1900 */
[C---:B------:R-:W-:Y:S01]  /*01c0*/  IMAD.WIDE R28, R21.reuse, 0x4, R22 ;  /* 0x00000004151c7825 */ /* 0x040fe200078e0216 */
[----:B------:R0:W2:Y:S03]  /*01d0*/  LDG.E R5, desc[UR4][R22.64] ;  /* 0x0000000416057981 */ /* 0x0000a6000c1e1900 */
[C---:B------:R-:W-:Y:S01]  /*01e0*/  IMAD.WIDE R18, R21.reuse, 0x4, R2 ;  /* 0x0000000415127825 */ /* 0x040fe200078e0202 */
[----:B------:R-:W4:Y:S03]  /*01f0*/  LDG.E R11, desc[UR4][R28.64] ;  /* 0x000000041c0b7981 */ /* 0x000f26000c1e1900 */
[----:B------:R-:W-:Y:S01]  /*0200*/  IMAD.WIDE R20, R21, 0x4, R16 ;  /* 0x0000000415147825 */ /* 0x000fe200078e0210 */
[----:B------:R-:W5:Y:S04]  /*0210*/  LDG.E R4, desc[UR4][R2.64] ;  /* 0x0000000402047981 */ /* 0x000f68000c1e1900 */
[----:B------:R-:W5:Y:S04]  /*0220*/  LDG.E R7, desc[UR4][R16.64] ;  /* 0x0000000410077981 */ /* 0x000f68000c1e1900 */
[----:B------:R-:W5:Y:S04]  /*0230*/  LDG.E R10, desc[UR4][R18.64] ;  /* 0x00000004120a7981 */ /* 0x000f68000c1e1900 */
[----:B------:R-:W5:Y:S01]  /*0240*/  LDG.E R13, desc[UR4][R20.64] ;  /* 0x00000004140d7981 */ /* 0x000f62000c1e1900 */
[----:B------:R-:W0:Y:S01]  /*0250*/  S2R R14, SR_CgaCtaId ;  /* 0x00000000000e7919 */ /* 0x000e220000008800 */
[----:B------:R-:W-:Y:S01]  /*0260*/  MOV R12, 0x400 ;  /* 0x00000400000c7802 */ /* 0x000fe20000000f00 */
[----:B------:R-:W-:-:S03]  /*0270*/  IMAD R0, R15, R0, R8 ;  /* 0x000000000f007224 */ /* 0x000fc600078e0208 */
[----:B0-----:R-:W-:-:S05]  /*0280*/  LEA R23, R14, R12, 0x18 ;  /* 0x0000000c0e177211 */ /* 0x001fca00078ec0ff */
[----:B------:R-:W-:Y:S02]  /*0290*/  IMAD R0, R0, 0x30, R23 ;  /* 0x0000003000007824 */ /* 0x000fe400078e0217 */
[C---:B--2---:R-:W-:Y:S01]  /*02a0*/  FADD R25, R5.reuse, R6 ;  /* 0x0000000605197221 */ /* 0x044fe20000000000 */
[----:B---3--:R-:W-:Y:S01]  /*02b0*/  FADD R22, R5, R9 ;  /* 0x0000000905167221 */ /* 0x008fe20000000000 */
[--C-:B----4-:R-:W-:Y:S01]  /*02c0*/  FADD R23, R6, R11.reuse ;  /* 0x0000000b06177221 */ /* 0x110fe20000000000 */
[----:B------:R-:W-:Y:S02]  /*02d0*/  FADD R24, R9, R11 ;  /* 0x0000000b09187221 */ /* 0x000fe40000000000 */
[----:B-----5:R-:W-:Y:S02]  /*02e0*/  FSETP.GT.AND P0, PT, R4, R25, PT ;  /* 0x000000190400720b */ /* 0x020fe40003f04000 */
[----:B------:R-:W-:Y:S02]  /*02f0*/  FSETP.GT.AND P1, PT, R7, R22, PT ;  /* 0x000000160700720b */ /* 0x000fe40003f24000 */
[----:B------:R-:W-:-:S02]  /*0300*/  FSETP.GT.AND P2, PT, R10, R23, PT ;  /* 0x000000170a00720b */ /* 0x000fc40003f44000 */
[----:B------:R-:W-:Y:S02]  /*0310*/  FSETP.GT.AND P3, PT, R13, R24, PT ;  /* 0x000000180d00720b */ /* 0x000fe40003f64000 */
[----:B------:R-:W-:Y:S02]  /*0320*/  MOV R8, R5 ;  /* 0x0000000500087202 */ /* 0x000fe40000000f00 */
[----:B------:R-:W-:Y:S02]  /*0330*/  MOV R12, R6 ;  /* 0x00000006000c7202 */ /* 0x000fe40000000f00 */
[----:B------:R-:W-:Y:S02]  /*0340*/  MOV R14, R11 ;  /* 0x0000000b000e7202 */ /* 0x000fe40000000f00 */
[----:B------:R-:W-:Y:S01]  /*0350*/  MOV R15, R9 ;  /* 0x00000009000f7202 */ /* 0x000fe20000000f00 */
[----:B------:R0:W-:Y:S04]  /*0360*/  STS.128 [R0], R4 ;  /* 0x0000000400007388 */ /* 0x0001e80000000c00 */
[----:B------:R1:W-:Y:S04]  /*0370*/  STS.128 [R0+0x10], R8 ;  /* 0x0000100800007388 */ /* 0x0003e80000000c00 */
[----:B------:R2:W-:Y:S01]  /*0380*/  STS.128 [R0+0x20], R12 ;  /* 0x0000200c00007388 */ /* 0x0005e20000000c00 */
[----:B0-----:R-:W-:-:S02]  /*0390*/  @P0 MOV R4, R25 ;  /* 0x0000001900040202 */ /* 0x001fc40000000f00 */
[----:B------:R-:W-:Y:S02]  /*03a0*/  @P1 MOV R7, R22 ;  /* 0x0000001600071202 */ /* 0x000fe40000000f00 */
[----:B-1----:R-:W-:Y:S01]  /*03b0*/  @P2 MOV R10, R23 ;  /* 0x00000017000a2202 */ /* 0x002fe20000000f00 */
[----:B------:R-:W-:Y:S01]  /*03c0*/  STG.E desc[UR4][R2.64], R4 ;  /* 0x0000000402007986 */ /* 0x000fe2000c101904 */
[----:B--2---:R-:W-:-:S03]  /*03d0*/  @P3 MOV R13, R24 ;  /* 0x00000018000d3202 */ /* 0x004fc60000000f00 */
[----:B------:R-:W-:Y:S04]  /*03e0*/  STG.E desc[UR4][R16.64], R7 ;  /* 0x0000000710007986 */ /* 0x000fe8000c101904 */
[----:B------:R-:W-:Y:S04]  /*03f0*/  STG.E desc[UR4][R18.64], R10 ;  /* 0x0000000a12007986 */ /* 0x000fe8000c101904 */
[----:B------:R-:W-:Y:S04]  /*0400*/  @P0 STS [R0], R25 ;  /* 0x0000001900000388 */ /* 0x000fe80000000800 */
[----:B------:R-:W-:Y:S04]  /*0410*/  @P1 STS [R0+0xc], R22 ;  /* 0x00000c1600001388 */ /* 0x000fe80000000800 */
[----:B------:R-:W-:Y:S04]  /*0420*/  @P2 STS [R0+0x18], R23 ;  /* 0x0000181700002388 */ /* 0x000fe80000000800 */
[----:B------:R-:W-:Y:S04]  /*0430*/  @P3 STS [R0+0x24], R24 ;  /* 0x0000241800003388 */ /* 0x000fe80000000800 */
[----:B------:R-:W-:Y:S01]  /*0440*/  STG.E desc[UR4][R20.64], R13 ;  /* 0x0000000d14007986 */ /* 0x000fe2000c101904 */
[----:B------:R-:W-:Y:S05]  /*0450*/  EXIT ;  /* 0x000000000000794d */ /* 0x000fea0003800000 */
.L_x_0:
[----:B------:R-:W-:-:S00]  /*0460*/  BRA `(.L_x_0) ;  /* 0xfffffffc00fc7947 */ /* 0x000fc0000383ffff */
[----:B------:R-:W-:-:S00]  /*0470*/  NOP ;  /* 0x0000000000007918 */ /* 0x000fc00000000000 */
        /* <DEDUP_REMOVED lines=8> */
.L_x_1:


//--------------------- .nv.shared._Z4calcPfii    --------------------------
	.section	.nv.shared._Z4calcPfii,"aw",@nobits
	.sectionflags	@""
	.align	4
.nv.shared._Z4calcPfii:
	.zero		13312


//--------------------- .nv.shared.reserved.0     --------------------------
	.section	.nv.shared.reserved.0,"aw",@nobits
	.weak		__nv_reservedSMEM_offset_0_alias
	.size		__nv_reservedSMEM_offset_0_alias, 0, 64
	.other		__nv_reservedSMEM_offset_0_alias,@"STO_CUDA_RESERVED_SHARED STV_DEFAULT"
__nv_reservedSMEM_offset_0_alias:
	.zero		0
	.zero		64


//--------------------- .nv.constant0._Z4calcPfii --------------------------
	.section	.nv.constant0._Z4calcPfii,"a",@progbits
	.sectionflags	@""
	.align	4
.nv.constant0._Z4calcPfii:
	.zero		912


//--------------------- SYMBOLS --------------------------

	.type		.nv.reservedSmem.offset0,@object
	.size		.nv.reservedSmem.offset0,0x4
	.type		.nv.reservedSmem.cap,@object
	.size		.nv.reservedSmem.cap,0x4
